//
// Generated by NVIDIA NVVM Compiler
//
// Compiler Build ID: CL-36424714
// Cuda compilation tools, release 13.0, V13.0.88
// Based on NVVM 20.0.0
//

.version 9.0
.target sm_100
.address_size 64

	// .globl	_Z6matAddPKfS0_Pfm

.visible .entry _Z6matAddPKfS0_Pfm(
	.param .u64 .ptr .align 1 _Z6matAddPKfS0_Pfm_param_0,
	.param .u64 .ptr .align 1 _Z6matAddPKfS0_Pfm_param_1,
	.param .u64 .ptr .align 1 _Z6matAddPKfS0_Pfm_param_2,
	.param .u64 _Z6matAddPKfS0_Pfm_param_3
)
{
	.reg .pred 	%p<2>;
	.reg .b32 	%r<5>;
	.reg .b32 	%f<4>;
	.reg .b64 	%rd<13>;

	ld.param.u64 	%rd2, [_Z6matAddPKfS0_Pfm_param_0];
	ld.param.u64 	%rd3, [_Z6matAddPKfS0_Pfm_param_1];
	ld.param.u64 	%rd4, [_Z6matAddPKfS0_Pfm_param_2];
	ld.param.u64 	%rd5, [_Z6matAddPKfS0_Pfm_param_3];
	mov.u32 	%r1, %ctaid.x;
	mov.u32 	%r2, %ntid.x;
	mov.u32 	%r3, %tid.x;
	mad.lo.s32 	%r4, %r1, %r2, %r3;
	cvt.u64.u32 	%rd1, %r4;
	setp.le.u64 	%p1, %rd5, %rd1;
	@%p1 bra 	$L__BB0_2;
	cvta.to.global.u64 	%rd6, %rd2;
	cvta.to.global.u64 	%rd7, %rd3;
	cvta.to.global.u64 	%rd8, %rd4;
	shl.b64 	%rd9, %rd1, 2;
	add.s64 	%rd10, %rd6, %rd9;
	ld.global.f32 	%f1, [%rd10];
	add.s64 	%rd11, %rd7, %rd9;
	ld.global.f32 	%f2, [%rd11];
	add.f32 	%f3, %f1, %f2;
	add.s64 	%rd12, %rd8, %rd9;
	st.global.f32 	[%rd12], %f3;
$L__BB0_2:
	ret;

}


// ===== COMPILED SASS (sm_100) =====

	.target	sm_100

	.elftype	@"ET_EXEC"


//--------------------- .note.nv.tkinfo           --------------------------
	.section	.note.nv.tkinfo,"",@"SHT_NOTE"
	.sectionflags	@"SHF_NOTE_NV_TKINFO"
	.tkinfo
        /*0018*/ 	.word	0x00000002
        /*0030*/ 	.string	""
        /*0030*/ 	.string	"ptxas"
        /*0030*/ 	.string	"Cuda compilation tools, release 13.0, V13.0.88"
        /*0030*/ 	.string	"Build cuda_13.0.r13.0/compiler.36424714_0"
        /*0030*/ 	.string	"-arch sm_100 -m 64 "



//--------------------- .note.nv.cuinfo           --------------------------
	.section	.note.nv.cuinfo,"",@"SHT_NOTE"
	.sectionflags	@"SHF_NOTE_NV_CUINFO"
        /*0018*/ 	.short	0x0002
        /*001a*/ 	.short	0x0064
        /*001c*/ 	.short	0x0082
	.zero		2


//--------------------- .nv.info                  --------------------------
	.section	.nv.info,"",@"SHT_CUDA_INFO"
	.align	4


	//----- nvinfo : EIATTR_REGCOUNT
	.align		4
        /*0000*/ 	.byte	0x04, 0x2f
        /*0002*/ 	.short	(.L_1 - .L_0)
	.align		4
.L_0:
        /*0004*/ 	.word	index@(_Z6matAddPKfS0_Pfm)
        /*0008*/ 	.word	0x0000000c


	//----- nvinfo : EIATTR_FRAME_SIZE
	.align		4
.L_1:
        /*000c*/ 	.byte	0x04, 0x11
        /*000e*/ 	.short	(.L_3 - .L_2)
	.align		4
.L_2:
        /*0010*/ 	.word	index@(_Z6matAddPKfS0_Pfm)
        /*0014*/ 	.word	0x00000000


	//----- nvinfo : EIATTR_MIN_STACK_SIZE
	.align		4
.L_3:
        /*0018*/ 	.byte	0x04, 0x12
        /*001a*/ 	.short	(.L_5 - .L_4)
	.align		4
.L_4:
        /*001c*/ 	.word	index@(_Z6matAddPKfS0_Pfm)
        /*0020*/ 	.word	0x00000000
.L_5:


//--------------------- .nv.compat                --------------------------
	.section	.nv.compat,"",@"SHT_CUDA_COMPAT_INFO"
	.align	4
        /*0000*/ 	.byte	0x02, 0x09, 0x00, 0x00, 0x02, 0x02, 0x01, 0x00, 0x02, 0x05, 0x05, 0x00, 0x03, 0x07, 0x01, 0x01
        /*0010*/ 	.byte	0x02, 0x03, 0x00, 0x00, 0x02, 0x06, 0x01, 0x00, 0x04, 0x0b, 0x08, 0x00, 0x09, 0x00, 0x00, 0x00
        /*0020*/ 	.byte	0x00, 0x00, 0x00, 0x00


//--------------------- .nv.info._Z6matAddPKfS0_Pfm --------------------------
	.section	.nv.info._Z6matAddPKfS0_Pfm,"",@"SHT_CUDA_INFO"
	.sectionflags	@""
	.align	4


	//----- nvinfo : EIATTR_CUDA_API_VERSION
	.align		4
        /*0000*/ 	.byte	0x04, 0x37
        /*0002*/ 	.short	(.L_7 - .L_6)
.L_6:
        /*0004*/ 	.word	0x00000082


	//----- nvinfo : EIATTR_KPARAM_INFO
	.align		4
.L_7:
        /*0008*/ 	.byte	0x04, 0x17
        /*000a*/ 	.short	(.L_9 - .L_8)
.L_8:
        /*000c*/ 	.word	0x00000000
        /*0010*/ 	.short	0x0003
        /*0012*/ 	.short	0x0018
        /*0014*/ 	.byte	0x00, 0xf0, 0x21, 0x00


	//----- nvinfo : EIATTR_KPARAM_INFO
	.align		4
.L_9:
        /*0018*/ 	.byte	0x04, 0x17
        /*001a*/ 	.short	(.L_11 - .L_10)
.L_10:
        /*001c*/ 	.word	0x00000000
        /*0020*/ 	.short	0x0002
        /*0022*/ 	.short	0x0010
        /*0024*/ 	.byte	0x00, 0xf5, 0x21, 0x00


	//----- nvinfo : EIATTR_KPARAM_INFO
	.align		4
.L_11:
        /*0028*/ 	.byte	0x04, 0x17
        /*002a*/ 	.short	(.L_13 - .L_12)
.L_12:
        /*002c*/ 	.word	0x00000000
        /*0030*/ 	.short	0x0001
        /*0032*/ 	.short	0x0008
        /*0034*/ 	.byte	0x00, 0xf5, 0x21, 0x00


	//----- nvinfo : EIATTR_KPARAM_INFO
	.align		4
.L_13:
        /*0038*/ 	.byte	0x04, 0x17
        /*003a*/ 	.short	(.L_15 - .L_14)
.L_14:
        /*003c*/ 	.word	0x00000000
        /*0040*/ 	.short	0x0000
        /*0042*/ 	.short	0x0000
        /*0044*/ 	.byte	0x00, 0xf5, 0x21, 0x00


	//----- nvinfo : EIATTR_SPARSE_MMA_MASK
	.align		4
.L_15:
        /*0048*/ 	.byte	0x03, 0x50
        /*004a*/ 	.short	0x0000


	//----- nvinfo : EIATTR_MAXREG_COUNT
	.align		4
        /*004c*/ 	.byte	0x03, 0x1b
        /*004e*/ 	.short	0x00ff


	//----- nvinfo : EIATTR_MERCURY_ISA_VERSION
	.align		4
        /*0050*/ 	.byte	0x03, 0x5f
        /*0052*/ 	.short	0x0101


	//----- nvinfo : EIATTR_VRC_CTA_INIT_COUNT
	.align		4
        /*0054*/ 	.byte	0x02, 0x4a
	.zero		1
	.zero		1


	//----- nvinfo : EIATTR_EXIT_INSTR_OFFSETS
	.align		4
        /*0058*/ 	.byte	0x04, 0x1c
        /*005a*/ 	.short	(.L_17 - .L_16)


	//   ....[0]....
.L_16:
        /*005c*/ 	.word	0x00000080


	//   ....[1]....
        /*0060*/ 	.word	0x00000180


	//----- nvinfo : EIATTR_CBANK_PARAM_SIZE
	.align		4
.L_17:
        /*0064*/ 	.byte	0x03, 0x19
        /*0066*/ 	.short	0x0020


	//----- nvinfo : EIATTR_PARAM_CBANK
	.align		4
        /*0068*/ 	.byte	0x04, 0x0a
        /*006a*/ 	.short	(.L_19 - .L_18)
	.align		4
.L_18:
        /*006c*/ 	.word	index@(.nv.constant0._Z6matAddPKfS0_Pfm)
        /*0070*/ 	.short	0x0380
        /*0072*/ 	.short	0x0020


	//----- nvinfo : EIATTR_SW_WAR
	.align		4
.L_19:
        /*0074*/ 	.byte	0x04, 0x36
        /*0076*/ 	.short	(.L_21 - .L_20)
.L_20:
        /*0078*/ 	.word	0x00000008
.L_21:


//--------------------- .nv.callgraph             --------------------------
	.section	.nv.callgraph,"",@"SHT_CUDA_CALLGRAPH"
	.align	4
	.sectionentsize	8
	.align		4
        /*0000*/ 	.word	0x00000000
	.align		4
        /*0004*/ 	.word	0xffffffff
	.align		4
        /*0008*/ 	.word	0x00000000
	.align		4
        /*000c*/ 	.word	0xfffffffe
	.align		4
        /*0010*/ 	.word	0x00000000
	.align		4
        /*0014*/ 	.word	0xfffffffd
	.align		4
        /*0018*/ 	.word	0x00000000
	.align		4
        /*001c*/ 	.word	0xfffffffc


//--------------------- .text._Z6matAddPKfS0_Pfm  --------------------------
	.section	.text._Z6matAddPKfS0_Pfm,"ax",@progbits
	.align	128
        .global         _Z6matAddPKfS0_Pfm
        .type           _Z6matAddPKfS0_Pfm,@function
        .size           _Z6matAddPKfS0_Pfm,(.L_x_1 - _Z6matAddPKfS0_Pfm)
        .other          _Z6matAddPKfS0_Pfm,@"STO_CUDA_ENTRY STV_DEFAULT"
_Z6matAddPKfS0_Pfm:
.text._Z6matAddPKfS0_Pfm:
[----:B------:R-:W-:Y:S01]  /*0000*/  LDC R1, c[0x0][0x37c] ;  /* 0x0000df00ff017b82 */ /* 0x000fe20000000800 */
[----:B------:R-:W0:Y:S07]  /*0010*/  S2R R3, SR_TID.X ;  /* 0x0000000000037919 */ /* 0x000e2e0000002100 */
[----:B------:R-:W0:Y:S01]  /*0020*/  S2UR UR4, SR_CTAID.X ;  /* 0x00000000000479c3 */ /* 0x000e220000002500 */
[----:B------:R-:W1:Y:S07]  /*0030*/  LDCU.64 UR6, c[0x0][0x398] ;  /* 0x00007300ff0677ac */ /* 0x000e6e0008000a00 */
[----:B------:R-:W0:Y:S02]  /*0040*/  LDC R0, c[0x0][0x360] ;  /* 0x0000d800ff007b82 */ /* 0x000e240000000800 */
[----:B0-----:R-:W-:-:S05]  /*0050*/  IMAD R0, R0, UR4, R3 ;  /* 0x0000000400007c24 */ /* 0x001fca000f8e0203 */
[----:B-1----:R-:W-:-:S04]  /*0060*/  ISETP.GE.U32.AND P0, PT, R0, UR6, PT ;  /* 0x0000000600007c0c */ /* 0x002fc8000bf06070 */
[----:B------:R-:W-:-:S13]  /*0070*/  ISETP.GE.U32.AND.EX P0, PT, RZ, UR7, PT, P0 ;  /* 0x00000007ff007c0c */ /* 0x000fda000bf06100 */
[----:B------:R-:W-:Y:S05]  /*0080*/  @P0 EXIT ;  /* 0x000000000000094d */ /* 0x000fea0003800000 */
[----:B------:R-:W0:Y:S01]  /*0090*/  LDCU.128 UR8, c[0x0][0x380] ;  /* 0x00007000ff0877ac */ /* 0x000e220008000c00 */
[----:B------:R-:W-:Y:S01]  /*00a0*/  IMAD.SHL.U32 R6, R0, 0x4, RZ ;  /* 0x0000000400067824 */ /* 0x000fe200078e00ff */
[----:B------:R-:W-:Y:S01]  /*00b0*/  SHF.R.U32.HI R0, RZ, 0x1e, R0 ;  /* 0x0000001eff007819 */ /* 0x000fe20000011600 */
[----:B------:R-:W1:Y:S01]  /*00c0*/  LDCU.64 UR4, c[0x0][0x358] ;  /* 0x00006b00ff0477ac */ /* 0x000e620008000a00 */
[----:B------:R-:W2:Y:S02]  /*00d0*/  LDCU.64 UR6, c[0x0][0x390] ;  /* 0x00007200ff0677ac */ /* 0x000ea40008000a00 */
[C---:B0-----:R-:W-:Y:S02]  /*00e0*/  IADD3 R4, P1, PT, R6.reuse, UR10, RZ ;  /* 0x0000000a06047c10 */ /* 0x041fe4000ff3e0ff */
[----:B------:R-:W-:Y:S02]  /*00f0*/  IADD3 R2, P0, PT, R6, UR8, RZ ;  /* 0x0000000806027c10 */ /* 0x000fe4000ff1e0ff */
[----:B------:R-:W-:-:S02]  /*0100*/  IADD3.X R5, PT, PT, R0, UR11, RZ, P1, !PT ;  /* 0x0000000b00057c10 */ /* 0x000fc40008ffe4ff */
[----:B------:R-:W-:-:S04]  /*0110*/  IADD3.X R3, PT, PT, R0, UR9, RZ, P0, !PT ;  /* 0x0000000900037c10 */ /* 0x000fc800087fe4ff */
[----:B-1----:R-:W3:Y:S04]  /*0120*/  LDG.E R5, desc[UR4][R4.64] ;  /* 0x0000000404057981 */ /* 0x002ee8000c1e1900 */
[----:B------:R-:W3:Y:S01]  /*0130*/  LDG.E R2, desc[UR4][R2.64] ;  /* 0x0000000402027981 */ /* 0x000ee2000c1e1900 */
[----:B--2---:R-:W-:-:S04]  /*0140*/  IADD3 R6, P0, PT, R6, UR6, RZ ;  /* 0x0000000606067c10 */ /* 0x004fc8000ff1e0ff */
[----:B------:R-:W-:Y:S01]  /*0150*/  IADD3.X R7, PT, PT, R0, UR7, RZ, P0, !PT ;  /* 0x0000000700077c10 */ /* 0x000fe200087fe4ff */
[----:B---3--:R-:W-:-:S05]  /*0160*/  FADD R9, R2, R5 ;  /* 0x0000000502097221 */ /* 0x008fca0000000000 */
[----:B------:R-:W-:Y:S01]  /*0170*/  STG.E desc[UR4][R6.64], R9 ;  /* 0x0000000906007986 */ /* 0x000fe2000c101904 */
[----:B------:R-:W-:Y:S05]  /*0180*/  EXIT ;  /* 0x000000000000794d */ /* 0x000fea0003800000 */
.L_x_0:
[----:B------:R-:W-:-:S00]  /*0190*/  BRA `(.L_x_0) ;  /* 0xfffffffc00fc7947 */ /* 0x000fc0000383ffff */
[----:B------:R-:W-:-:S00]  /*01a0*/  NOP ;  /* 0x0000000000007918 */ /* 0x000fc00000000000 */
        /* <DEDUP_REMOVED lines=13> */
.L_x_1:


//--------------------- .nv.shared.reserved.0     --------------------------
	.section	.nv.shared.reserved.0,"aw",@nobits
	.weak		__nv_reservedSMEM_offset_0_alias
	.size		__nv_reservedSMEM_offset_0_alias, 0, 64
	.other		__nv_reservedSMEM_offset_0_alias,@"STO_CUDA_RESERVED_SHARED STV_DEFAULT"
__nv_reservedSMEM_offset_0_alias:
	.zero		0
	.zero		64


//--------------------- .nv.constant0._Z6matAddPKfS0_Pfm --------------------------
	.section	.nv.constant0._Z6matAddPKfS0_Pfm,"a",@progbits
	.sectionflags	@""
	.align	4
.nv.constant0._Z6matAddPKfS0_Pfm:
	.zero		928


//--------------------- SYMBOLS --------------------------

	.type		.nv.reservedSmem.offset0,@object
	.size		.nv.reservedSmem.offset0,0x4
